//
// Generated by NVIDIA NVVM Compiler
//
// Compiler Build ID: CL-36424714
// Cuda compilation tools, release 13.0, V13.0.88
// Based on NVVM 20.0.0
//

.version 9.0
.target sm_100
.address_size 64

	// .globl	_Z27MatrixMultiplication_globalPdS_S_

.visible .entry _Z27MatrixMultiplication_globalPdS_S_(
	.param .u64 .ptr .align 1 _Z27MatrixMultiplication_globalPdS_S__param_0,
	.param .u64 .ptr .align 1 _Z27MatrixMultiplication_globalPdS_S__param_1,
	.param .u64 .ptr .align 1 _Z27MatrixMultiplication_globalPdS_S__param_2
)
{
	.reg .pred 	%p<2>;
	.reg .b32 	%r<31>;
	.reg .b64 	%rd<39>;
	.reg .b64 	%fd<52>;

	ld.param.u64 	%rd4, [_Z27MatrixMultiplication_globalPdS_S__param_0];
	ld.param.u64 	%rd5, [_Z27MatrixMultiplication_globalPdS_S__param_1];
	ld.param.u64 	%rd3, [_Z27MatrixMultiplication_globalPdS_S__param_2];
	cvta.to.global.u64 	%rd1, %rd5;
	cvta.to.global.u64 	%rd2, %rd4;
	mov.u32 	%r6, %ctaid.x;
	mov.u32 	%r7, %ctaid.y;
	mov.u32 	%r8, %tid.x;
	mov.u32 	%r9, %tid.y;
	shl.b32 	%r10, %r7, 16;
	shl.b32 	%r11, %r9, 11;
	add.s32 	%r1, %r10, %r11;
	shl.b32 	%r12, %r6, 5;
	add.s32 	%r2, %r12, %r8;
	mov.f64 	%fd51, 0d0000000000000000;
	mov.b32 	%r30, 0;
$L__BB0_1:
	add.s32 	%r13, %r30, %r1;
	mul.wide.s32 	%rd6, %r13, 8;
	add.s64 	%rd7, %rd2, %rd6;
	ld.global.f64 	%fd4, [%rd7];
	shl.b32 	%r14, %r30, 11;
	add.s32 	%r15, %r14, %r2;
	mul.wide.u32 	%rd8, %r15, 8;
	add.s64 	%rd9, %rd1, %rd8;
	ld.global.f64 	%fd5, [%rd9];
	fma.rn.f64 	%fd6, %fd4, %fd5, %fd51;
	ld.global.f64 	%fd7, [%rd7+8];
	ld.global.f64 	%fd8, [%rd9+16384];
	fma.rn.f64 	%fd9, %fd7, %fd8, %fd6;
	ld.global.f64 	%fd10, [%rd7+16];
	ld.global.f64 	%fd11, [%rd9+32768];
	fma.rn.f64 	%fd12, %fd10, %fd11, %fd9;
	ld.global.f64 	%fd13, [%rd7+24];
	add.s32 	%r16, %r15, 6144;
	mul.wide.u32 	%rd10, %r16, 8;
	add.s64 	%rd11, %rd1, %rd10;
	ld.global.f64 	%fd14, [%rd11];
	fma.rn.f64 	%fd15, %fd13, %fd14, %fd12;
	ld.global.f64 	%fd16, [%rd7+32];
	add.s32 	%r17, %r15, 8192;
	mul.wide.u32 	%rd12, %r17, 8;
	add.s64 	%rd13, %rd1, %rd12;
	ld.global.f64 	%fd17, [%rd13];
	fma.rn.f64 	%fd18, %fd16, %fd17, %fd15;
	ld.global.f64 	%fd19, [%rd7+40];
	add.s32 	%r18, %r15, 10240;
	mul.wide.u32 	%rd14, %r18, 8;
	add.s64 	%rd15, %rd1, %rd14;
	ld.global.f64 	%fd20, [%rd15];
	fma.rn.f64 	%fd21, %fd19, %fd20, %fd18;
	ld.global.f64 	%fd22, [%rd7+48];
	add.s32 	%r19, %r15, 12288;
	mul.wide.u32 	%rd16, %r19, 8;
	add.s64 	%rd17, %rd1, %rd16;
	ld.global.f64 	%fd23, [%rd17];
	fma.rn.f64 	%fd24, %fd22, %fd23, %fd21;
	ld.global.f64 	%fd25, [%rd7+56];
	add.s32 	%r20, %r15, 14336;
	mul.wide.u32 	%rd18, %r20, 8;
	add.s64 	%rd19, %rd1, %rd18;
	ld.global.f64 	%fd26, [%rd19];
	fma.rn.f64 	%fd27, %fd25, %fd26, %fd24;
	ld.global.f64 	%fd28, [%rd7+64];
	add.s32 	%r21, %r15, 16384;
	mul.wide.u32 	%rd20, %r21, 8;
	add.s64 	%rd21, %rd1, %rd20;
	ld.global.f64 	%fd29, [%rd21];
	fma.rn.f64 	%fd30, %fd28, %fd29, %fd27;
	ld.global.f64 	%fd31, [%rd7+72];
	add.s32 	%r22, %r15, 18432;
	mul.wide.u32 	%rd22, %r22, 8;
	add.s64 	%rd23, %rd1, %rd22;
	ld.global.f64 	%fd32, [%rd23];
	fma.rn.f64 	%fd33, %fd31, %fd32, %fd30;
	ld.global.f64 	%fd34, [%rd7+80];
	add.s32 	%r23, %r15, 20480;
	mul.wide.u32 	%rd24, %r23, 8;
	add.s64 	%rd25, %rd1, %rd24;
	ld.global.f64 	%fd35, [%rd25];
	fma.rn.f64 	%fd36, %fd34, %fd35, %fd33;
	ld.global.f64 	%fd37, [%rd7+88];
	add.s32 	%r24, %r15, 22528;
	mul.wide.u32 	%rd26, %r24, 8;
	add.s64 	%rd27, %rd1, %rd26;
	ld.global.f64 	%fd38, [%rd27];
	fma.rn.f64 	%fd39, %fd37, %fd38, %fd36;
	ld.global.f64 	%fd40, [%rd7+96];
	add.s32 	%r25, %r15, 24576;
	mul.wide.u32 	%rd28, %r25, 8;
	add.s64 	%rd29, %rd1, %rd28;
	ld.global.f64 	%fd41, [%rd29];
	fma.rn.f64 	%fd42, %fd40, %fd41, %fd39;
	ld.global.f64 	%fd43, [%rd7+104];
	add.s32 	%r26, %r15, 26624;
	mul.wide.u32 	%rd30, %r26, 8;
	add.s64 	%rd31, %rd1, %rd30;
	ld.global.f64 	%fd44, [%rd31];
	fma.rn.f64 	%fd45, %fd43, %fd44, %fd42;
	ld.global.f64 	%fd46, [%rd7+112];
	add.s32 	%r27, %r15, 28672;
	mul.wide.u32 	%rd32, %r27, 8;
	add.s64 	%rd33, %rd1, %rd32;
	ld.global.f64 	%fd47, [%rd33];
	fma.rn.f64 	%fd48, %fd46, %fd47, %fd45;
	ld.global.f64 	%fd49, [%rd7+120];
	add.s32 	%r28, %r15, 30720;
	mul.wide.u32 	%rd34, %r28, 8;
	add.s64 	%rd35, %rd1, %rd34;
	ld.global.f64 	%fd50, [%rd35];
	fma.rn.f64 	%fd51, %fd49, %fd50, %fd48;
	add.s32 	%r30, %r30, 16;
	setp.ne.s32 	%p1, %r30, 2048;
	@%p1 bra 	$L__BB0_1;
	cvta.to.global.u64 	%rd36, %rd3;
	add.s32 	%r29, %r1, %r2;
	mul.wide.s32 	%rd37, %r29, 8;
	add.s64 	%rd38, %rd36, %rd37;
	st.global.f64 	[%rd38], %fd51;
	ret;

}


// ===== COMPILED SASS (sm_100) =====

	.target	sm_100

	.elftype	@"ET_EXEC"


//--------------------- .note.nv.tkinfo           --------------------------
	.section	.note.nv.tkinfo,"",@"SHT_NOTE"
	.sectionflags	@"SHF_NOTE_NV_TKINFO"
	.tkinfo
        /*0018*/ 	.word	0x00000002
        /*0030*/ 	.string	""
        /*0030*/ 	.string	"ptxas"
        /*0030*/ 	.string	"Cuda compilation tools, release 13.0, V13.0.88"
        /*0030*/ 	.string	"Build cuda_13.0.r13.0/compiler.36424714_0"
        /*0030*/ 	.string	"-arch sm_100 -m 64 "



//--------------------- .note.nv.cuinfo           --------------------------
	.section	.note.nv.cuinfo,"",@"SHT_NOTE"
	.sectionflags	@"SHF_NOTE_NV_CUINFO"
        /*0018*/ 	.short	0x0002
        /*001a*/ 	.short	0x0064
        /*001c*/ 	.short	0x0082
	.zero		2


//--------------------- .nv.info                  --------------------------
	.section	.nv.info,"",@"SHT_CUDA_INFO"
	.align	4


	//----- nvinfo : EIATTR_REGCOUNT
	.align		4
        /*0000*/ 	.byte	0x04, 0x2f
        /*0002*/ 	.short	(.L_1 - .L_0)
	.align		4
.L_0:
        /*0004*/ 	.word	index@(_Z27MatrixMultiplication_globalPdS_S_)
        /*0008*/ 	.word	0x0000001e


	//----- nvinfo : EIATTR_FRAME_SIZE
	.align		4
.L_1:
        /*000c*/ 	.byte	0x04, 0x11
        /*000e*/ 	.short	(.L_3 - .L_2)
	.align		4
.L_2:
        /*0010*/ 	.word	index@(_Z27MatrixMultiplication_globalPdS_S_)
        /*0014*/ 	.word	0x00000000


	//----- nvinfo : EIATTR_MIN_STACK_SIZE
	.align		4
.L_3:
        /*0018*/ 	.byte	0x04, 0x12
        /*001a*/ 	.short	(.L_5 - .L_4)
	.align		4
.L_4:
        /*001c*/ 	.word	index@(_Z27MatrixMultiplication_globalPdS_S_)
        /*0020*/ 	.word	0x00000000
.L_5:


//--------------------- .nv.compat                --------------------------
	.section	.nv.compat,"",@"SHT_CUDA_COMPAT_INFO"
	.align	4
        /*0000*/ 	.byte	0x02, 0x09, 0x00, 0x00, 0x02, 0x02, 0x01, 0x00, 0x02, 0x05, 0x05, 0x00, 0x03, 0x07, 0x01, 0x01
        /*0010*/ 	.byte	0x02, 0x03, 0x00, 0x00, 0x02, 0x06, 0x01, 0x00, 0x04, 0x0b, 0x08, 0x00, 0x01, 0x00, 0x00, 0x00
        /*0020*/ 	.byte	0x00, 0x00, 0x00, 0x00


//--------------------- .nv.info._Z27MatrixMultiplication_globalPdS_S_ --------------------------
	.section	.nv.info._Z27MatrixMultiplication_globalPdS_S_,"",@"SHT_CUDA_INFO"
	.sectionflags	@""
	.align	4


	//----- nvinfo : EIATTR_CUDA_API_VERSION
	.align		4
        /*0000*/ 	.byte	0x04, 0x37
        /*0002*/ 	.short	(.L_7 - .L_6)
.L_6:
        /*0004*/ 	.word	0x00000082


	//----- nvinfo : EIATTR_KPARAM_INFO
	.align		4
.L_7:
        /*0008*/ 	.byte	0x04, 0x17
        /*000a*/ 	.short	(.L_9 - .L_8)
.L_8:
        /*000c*/ 	.word	0x00000000
        /*0010*/ 	.short	0x0002
        /*0012*/ 	.short	0x0010
        /*0014*/ 	.byte	0x00, 0xf5, 0x21, 0x00


	//----- nvinfo : EIATTR_KPARAM_INFO
	.align		4
.L_9:
        /*0018*/ 	.byte	0x04, 0x17
        /*001a*/ 	.short	(.L_11 - .L_10)
.L_10:
        /*001c*/ 	.word	0x00000000
        /*0020*/ 	.short	0x0001
        /*0022*/ 	.short	0x0008
        /*0024*/ 	.byte	0x00, 0xf5, 0x21, 0x00


	//----- nvinfo : EIATTR_KPARAM_INFO
	.align		4
.L_11:
        /*0028*/ 	.byte	0x04, 0x17
        /*002a*/ 	.short	(.L_13 - .L_12)
.L_12:
        /*002c*/ 	.word	0x00000000
        /*0030*/ 	.short	0x0000
        /*0032*/ 	.short	0x0000
        /*0034*/ 	.byte	0x00, 0xf5, 0x21, 0x00


	//----- nvinfo : EIATTR_SPARSE_MMA_MASK
	.align		4
.L_13:
        /*0038*/ 	.byte	0x03, 0x50
        /*003a*/ 	.short	0x0000


	//----- nvinfo : EIATTR_MAXREG_COUNT
	.align		4
        /*003c*/ 	.byte	0x03, 0x1b
        /*003e*/ 	.short	0x00ff


	//----- nvinfo : EIATTR_MERCURY_ISA_VERSION
	.align		4
        /*0040*/ 	.byte	0x03, 0x5f
        /*0042*/ 	.short	0x0101


	//----- nvinfo : EIATTR_VRC_CTA_INIT_COUNT
	.align		4
        /*0044*/ 	.byte	0x02, 0x4a
	.zero		1
	.zero		1


	//----- nvinfo : EIATTR_EXIT_INSTR_OFFSETS
	.align		4
        /*0048*/ 	.byte	0x04, 0x1c
        /*004a*/ 	.short	(.L_15 - .L_14)


	//   ....[0]....
.L_14:
        /*004c*/ 	.word	0x00000620


	//----- nvinfo : EIATTR_CBANK_PARAM_SIZE
	.align		4
.L_15:
        /*0050*/ 	.byte	0x03, 0x19
        /*0052*/ 	.short	0x0018


	//----- nvinfo : EIATTR_PARAM_CBANK
	.align		4
        /*0054*/ 	.byte	0x04, 0x0a
        /*0056*/ 	.short	(.L_17 - .L_16)
	.align		4
.L_16:
        /*0058*/ 	.word	index@(.nv.constant0._Z27MatrixMultiplication_globalPdS_S_)
        /*005c*/ 	.short	0x0380
        /*005e*/ 	.short	0x0018


	//----- nvinfo : EIATTR_SW_WAR
	.align		4
.L_17:
        /*0060*/ 	.byte	0x04, 0x36
        /*0062*/ 	.short	(.L_19 - .L_18)
.L_18:
        /*0064*/ 	.word	0x00000008
.L_19:


//--------------------- .nv.callgraph             --------------------------
	.section	.nv.callgraph,"",@"SHT_CUDA_CALLGRAPH"
	.align	4
	.sectionentsize	8
	.align		4
        /*0000*/ 	.word	0x00000000
	.align		4
        /*0004*/ 	.word	0xffffffff
	.align		4
        /*0008*/ 	.word	0x00000000
	.align		4
        /*000c*/ 	.word	0xfffffffe
	.align		4
        /*0010*/ 	.word	0x00000000
	.align		4
        /*0014*/ 	.word	0xfffffffd
	.align		4
        /*0018*/ 	.word	0x00000000
	.align		4
        /*001c*/ 	.word	0xfffffffc


//--------------------- .text._Z27MatrixMultiplication_globalPdS_S_ --------------------------
	.section	.text._Z27MatrixMultiplication_globalPdS_S_,"ax",@progbits
	.align	128
        .global         _Z27MatrixMultiplication_globalPdS_S_
        .type           _Z27MatrixMultiplication_globalPdS_S_,@function
        .size           _Z27MatrixMultiplication_globalPdS_S_,(.L_x_2 - _Z27MatrixMultiplication_globalPdS_S_)
        .other          _Z27MatrixMultiplication_globalPdS_S_,@"STO_CUDA_ENTRY STV_DEFAULT"
_Z27MatrixMultiplication_globalPdS_S_:
.text._Z27MatrixMultiplication_globalPdS_S_:
[----:B------:R-:W-:Y:S01]  /*0000*/  LDC R1, c[0x0][0x37c] ;  /* 0x0000df00ff017b82 */ /* 0x000fe20000000800 */
[----:B------:R-:W0:Y:S01]  /*0010*/  S2R R2, SR_CTAID.Y ;  /* 0x0000000000027919 */ /* 0x000e220000002600 */
[----:B------:R-:W-:Y:S01]  /*0020*/  HFMA2 R25, -RZ, RZ, 0, 0 ;  /* 0x00000000ff197431 */ /* 0x000fe200000001ff */
[----:B------:R-:W-:Y:S01]  /*0030*/  CS2R R18, SRZ ;  /* 0x0000000000127805 */ /* 0x000fe2000001ff00 */
[----:B------:R-:W1:Y:S01]  /*0040*/  LDCU.64 UR4, c[0x0][0x358] ;  /* 0x00006b00ff0477ac */ /* 0x000e620008000a00 */
[----:B------:R-:W0:Y:S01]  /*0050*/  S2R R5, SR_TID.Y ;  /* 0x0000000000057919 */ /* 0x000e220000002200 */
[----:B------:R-:W2:Y:S01]  /*0060*/  S2R R0, SR_CTAID.X ;  /* 0x0000000000007919 */ /* 0x000ea20000002500 */
[----:B------:R-:W2:Y:S01]  /*0070*/  S2R R3, SR_TID.X ;  /* 0x0000000000037919 */ /* 0x000ea20000002100 */
[----:B0-----:R-:W-:-:S04]  /*0080*/  LEA R2, R2, R5, 0x5 ;  /* 0x0000000502027211 */ /* 0x001fc800078e28ff */
[----:B------:R-:W-:Y:S02]  /*0090*/  SHF.L.U32 R24, R2, 0xb, RZ ;  /* 0x0000000b02187819 */ /* 0x000fe400000006ff */
[----:B-12---:R-:W-:-:S07]  /*00a0*/  LEA R0, R0, R3, 0x5 ;  /* 0x0000000300007211 */ /* 0x006fce00078e28ff */
.L_x_0:
[----:B------:R-:W0:Y:S01]  /*00b0*/  LDC.64 R6, c[0x0][0x380] ;  /* 0x0000e000ff067b82 */ /* 0x000e220000000a00 */
[----:B------:R-:W-:Y:S02]  /*00c0*/  IADD3 R3, PT, PT, R24, R25, RZ ;  /* 0x0000001918037210 */ /* 0x000fe40007ffe0ff */
[----:B------:R-:W-:-:S05]  /*00d0*/  LEA R27, R25, R0, 0xb ;  /* 0x00000000191b7211 */ /* 0x000fca00078e58ff */
[----:B------:R-:W1:Y:S01]  /*00e0*/  LDC.64 R4, c[0x0][0x388] ;  /* 0x0000e200ff047b82 */ /* 0x000e620000000a00 */
[----:B0-----:R-:W-:-:S05]  /*00f0*/  IMAD.WIDE R6, R3, 0x8, R6 ;  /* 0x0000000803067825 */ /* 0x001fca00078e0206 */
[----:B------:R-:W2:Y:S01]  /*0100*/  LDG.E.64 R8, desc[UR4][R6.64] ;  /* 0x0000000406087981 */ /* 0x000ea2000c1e1b00 */
[----:B-1----:R-:W-:-:S03]  /*0110*/  IMAD.WIDE.U32 R20, R27, 0x8, R4 ;  /* 0x000000081b147825 */ /* 0x002fc600078e0004 */
[----:B------:R-:W3:Y:S04]  /*0120*/  LDG.E.64 R16, desc[UR4][R6.64+0x8] ;  /* 0x0000080406107981 */ /* 0x000ee8000c1e1b00 */
[----:B------:R-:W2:Y:S04]  /*0130*/  LDG.E.64 R12, desc[UR4][R20.64] ;  /* 0x00000004140c7981 */ /* 0x000ea8000c1e1b00 */
[----:B------:R-:W3:Y:S04]  /*0140*/  LDG.E.64 R14, desc[UR4][R20.64+0x4000] ;  /* 0x00400004140e7981 */ /* 0x000ee8000c1e1b00 */
[----:B------:R-:W4:Y:S04]  /*0150*/  LDG.E.64 R10, desc[UR4][R6.64+0x10] ;  /* 0x00001004060a7981 */ /* 0x000f28000c1e1b00 */
[----:B------:R0:W4:Y:S01]  /*0160*/  LDG.E.64 R22, desc[UR4][R20.64+0x8000] ;  /* 0x0080000414167981 */ /* 0x000122000c1e1b00 */
[----:B------:R-:W-:-:S04]  /*0170*/  VIADD R3, R27, 0x1800 ;  /* 0x000018001b037836 */ /* 0x000fc80000000000 */
[----:B------:R-:W-:-:S06]  /*0180*/  IMAD.WIDE.U32 R2, R3, 0x8, R4 ;  /* 0x0000000803027825 */ /* 0x000fcc00078e0004 */
[----:B------:R-:W5:Y:S01]  /*0190*/  LDG.E.64 R2, desc[UR4][R2.64] ;  /* 0x0000000402027981 */ /* 0x000f62000c1e1b00 */
[----:B--2---:R-:W-:Y:S01]  /*01a0*/  DFMA R18, R8, R12, R18 ;  /* 0x0000000c0812722b */ /* 0x004fe20000000012 */
[----:B------:R-:W-:Y:S02]  /*01b0*/  IADD3 R13, PT, PT, R27, 0x2000, RZ ;  /* 0x000020001b0d7810 */ /* 0x000fe40007ffe0ff */
[----:B------:R-:W5:Y:S03]  /*01c0*/  LDG.E.64 R8, desc[UR4][R6.64+0x18] ;  /* 0x0000180406087981 */ /* 0x000f66000c1e1b00 */
[--C-:B------:R-:W-:Y:S02]  /*01d0*/  IMAD.WIDE.U32 R12, R13, 0x8, R4.reuse ;  /* 0x000000080d0c7825 */ /* 0x100fe400078e0004 */
[----:B---3--:R-:W-:Y:S01]  /*01e0*/  DFMA R14, R16, R14, R18 ;  /* 0x0000000e100e722b */ /* 0x008fe20000000012 */
[----:B------:R-:W-:Y:S01]  /*01f0*/  IADD3 R17, PT, PT, R27, 0x2800, RZ ;  /* 0x000028001b117810 */ /* 0x000fe20007ffe0ff */
[----:B------:R-:W2:Y:S04]  /*0200*/  LDG.E.64 R18, desc[UR4][R6.64+0x20] ;  /* 0x0000200406127981 */ /* 0x000ea8000c1e1b00 */
[----:B------:R-:W2:Y:S01]  /*0210*/  LDG.E.64 R12, desc[UR4][R12.64] ;  /* 0x000000040c0c7981 */ /* 0x000ea2000c1e1b00 */
[--C-:B0-----:R-:W-:Y:S01]  /*0220*/  IMAD.WIDE.U32 R20, R17, 0x8, R4.reuse ;  /* 0x0000000811147825 */ /* 0x101fe200078e0004 */
[----:B----4-:R-:W-:Y:S01]  /*0230*/  DFMA R22, R10, R22, R14 ;  /* 0x000000160a16722b */ /* 0x010fe2000000000e */
[----:B------:R-:W-:Y:S01]  /*0240*/  IADD3 R15, PT, PT, R27, 0x3000, RZ ;  /* 0x000030001b0f7810 */ /* 0x000fe20007ffe0ff */
[----:B------:R-:W3:Y:S04]  /*0250*/  LDG.E.64 R10, desc[UR4][R6.64+0x28] ;  /* 0x00002804060a7981 */ /* 0x000ee8000c1e1b00 */
[----:B------:R-:W3:Y:S01]  /*0260*/  LDG.E.64 R20, desc[UR4][R20.64] ;  /* 0x0000000414147981 */ /* 0x000ee2000c1e1b00 */
[----:B------:R-:W-:-:S03]  /*0270*/  IMAD.WIDE.U32 R14, R15, 0x8, R4 ;  /* 0x000000080f0e7825 */ /* 0x000fc600078e0004 */
[----:B------:R-:W4:Y:S04]  /*0280*/  LDG.E.64 R16, desc[UR4][R6.64+0x30] ;  /* 0x0000300406107981 */ /* 0x000f28000c1e1b00 */
[----:B------:R-:W4:Y:S01]  /*0290*/  LDG.E.64 R14, desc[UR4][R14.64] ;  /* 0x000000040e0e7981 */ /* 0x000f22000c1e1b00 */
[----:B-----5:R-:W-:Y:S01]  /*02a0*/  DFMA R2, R8, R2, R22 ;  /* 0x000000020802722b */ /* 0x020fe20000000016 */
[----:B------:R-:W-:Y:S02]  /*02b0*/  IADD3 R9, PT, PT, R27, 0x3800, RZ ;  /* 0x000038001b097810 */ /* 0x000fe40007ffe0ff */
[----:B------:R-:W5:Y:S03]  /*02c0*/  LDG.E.64 R22, desc[UR4][R6.64+0x50] ;  /* 0x0000500406167981 */ /* 0x000f66000c1e1b00 */
[----:B------:R-:W-:-:S02]  /*02d0*/  IMAD.WIDE.U32 R8, R9, 0x8, R4 ;  /* 0x0000000809087825 */ /* 0x000fc400078e0004 */
[----:B--2---:R-:W-:-:S04]  /*02e0*/  DFMA R18, R18, R12, R2 ;  /* 0x0000000c1212722b */ /* 0x004fc80000000002 */
[----:B------:R-:W2:Y:S01]  /*02f0*/  LDG.E.64 R8, desc[UR4][R8.64] ;  /* 0x0000000408087981 */ /* 0x000ea2000c1e1b00 */
[----:B------:R-:W-:-:S03]  /*0300*/  VIADD R13, R27, 0x4000 ;  /* 0x000040001b0d7836 */ /* 0x000fc60000000000 */
[----:B------:R-:W2:Y:S01]  /*0310*/  LDG.E.64 R2, desc[UR4][R6.64+0x38] ;  /* 0x0000380406027981 */ /* 0x000ea2000c1e1b00 */
[--C-:B------:R-:W-:Y:S01]  /*0320*/  IMAD.WIDE.U32 R12, R13, 0x8, R4.reuse ;  /* 0x000000080d0c7825 */ /* 0x100fe200078e0004 */
[----:B---3--:R-:W-:Y:S01]  /*0330*/  DFMA R20, R10, R20, R18 ;  /* 0x000000140a14722b */ /* 0x008fe20000000012 */
[----:B------:R-:W-:Y:S01]  /*0340*/  IADD3 R19, PT, PT, R27, 0x4800, RZ ;  /* 0x000048001b137810 */ /* 0x000fe20007ffe0ff */
[----:B------:R-:W3:Y:S04]  /*0350*/  LDG.E.64 R10, desc[UR4][R6.64+0x40] ;  /* 0x00004004060a7981 */ /* 0x000ee8000c1e1b00 */
[----:B------:R-:W3:Y:S01]  /*0360*/  LDG.E.64 R12, desc[UR4][R12.64] ;  /* 0x000000040c0c7981 */ /* 0x000ee2000c1e1b00 */
[--C-:B------:R-:W-:Y:S01]  /*0370*/  IMAD.WIDE.U32 R18, R19, 0x8, R4.reuse ;  /* 0x0000000813127825 */ /* 0x100fe200078e0004 */
[----:B----4-:R-:W-:Y:S01]  /*0380*/  DFMA R14, R16, R14, R20 ;  /* 0x0000000e100e722b */ /* 0x010fe20000000014 */
[----:B------:R-:W-:Y:S01]  /*0390*/  IADD3 R21, PT, PT, R27, 0x5000, RZ ;  /* 0x000050001b157810 */ /* 0x000fe20007ffe0ff */
[----:B------:R-:W4:Y:S04]  /*03a0*/  LDG.E.64 R16, desc[UR4][R6.64+0x48] ;  /* 0x0000480406107981 */ /* 0x000f28000c1e1b00 */
[----:B------:R-:W4:Y:S01]  /*03b0*/  LDG.E.64 R18, desc[UR4][R18.64] ;  /* 0x0000000412127981 */ /* 0x000f22000c1e1b00 */
[----:B------:R-:W-:-:S06]  /*03c0*/  IMAD.WIDE.U32 R20, R21, 0x8, R4 ;  /* 0x0000000815147825 */ /* 0x000fcc00078e0004 */
[----:B------:R-:W5:Y:S01]  /*03d0*/  LDG.E.64 R20, desc[UR4][R20.64] ;  /* 0x0000000414147981 */ /* 0x000f62000c1e1b00 */
[----:B--2---:R-:W-:Y:S01]  /*03e0*/  DFMA R8, R2, R8, R14 ;  /* 0x000000080208722b */ /* 0x004fe2000000000e */
[----:B------:R-:W-:Y:S02]  /*03f0*/  IADD3 R3, PT, PT, R27, 0x5800, RZ ;  /* 0x000058001b037810 */ /* 0x000fe40007ffe0ff */
[----:B------:R-:W2:Y:S03]  /*0400*/  LDG.E.64 R14, desc[UR4][R6.64+0x60] ;  /* 0x00006004060e7981 */ /* 0x000ea6000c1e1b00 */
[--C-:B------:R-:W-:Y:S02]  /*0410*/  IMAD.WIDE.U32 R2, R3, 0x8, R4.reuse ;  /* 0x0000000803027825 */ /* 0x100fe400078e0004 */
[----:B---3--:R-:W-:Y:S01]  /*0420*/  DFMA R10, R10, R12, R8 ;  /* 0x0000000c0a0a722b */ /* 0x008fe20000000008 */
[----:B------:R-:W-:Y:S01]  /*0430*/  IADD3 R13, PT, PT, R27, 0x6000, RZ ;  /* 0x000060001b0d7810 */ /* 0x000fe20007ffe0ff */
[----:B------:R-:W3:Y:S04]  /*0440*/  LDG.E.64 R8, desc[UR4][R6.64+0x58] ;  /* 0x0000580406087981 */ /* 0x000ee8000c1e1b00 */
[----:B------:R-:W3:Y:S01]  /*0450*/  LDG.E.64 R2, desc[UR4][R2.64] ;  /* 0x0000000402027981 */ /* 0x000ee2000c1e1b00 */
[----:B------:R-:W-:Y:S01]  /*0460*/  IMAD.WIDE.U32 R12, R13, 0x8, R4 ;  /* 0x000000080d0c7825 */ /* 0x000fe200078e0004 */
[----:B----4-:R-:W-:-:S02]  /*0470*/  DFMA R10, R16, R18, R10 ;  /* 0x00000012100a722b */ /* 0x010fc4000000000a */
[----:B------:R-:W4:Y:S01]  /*0480*/  LDG.E.64 R18, desc[UR4][R6.64+0x68] ;  /* 0x0000680406127981 */ /* 0x000f22000c1e1b00 */
[----:B------:R-:W-:-:S03]  /*0490*/  VIADD R17, R27, 0x6800 ;  /* 0x000068001b117836 */ /* 0x000fc60000000000 */
[----:B------:R-:W2:Y:S01]  /*04a0*/  LDG.E.64 R12, desc[UR4][R12.64] ;  /* 0x000000040c0c7981 */ /* 0x000ea2000c1e1b00 */
[----:B------:R-:W-:Y:S01]  /*04b0*/  IMAD.WIDE.U32 R16, R17, 0x8, R4 ;  /* 0x0000000811107825 */ /* 0x000fe200078e0004 */
[----:B-----5:R-:W-:Y:S01]  /*04c0*/  DFMA R10, R22, R20, R10 ;  /* 0x00000014160a722b */ /* 0x020fe2000000000a */
[----:B------:R-:W-:-:S04]  /*04d0*/  IADD3 R21, PT, PT, R27, 0x7000, RZ ;  /* 0x000070001b157810 */ /* 0x000fc80007ffe0ff */
[----:B------:R-:W4:Y:S01]  /*04e0*/  LDG.E.64 R16, desc[UR4][R16.64] ;  /* 0x0000000410107981 */ /* 0x000f22000c1e1b00 */
[----:B------:R-:W-:Y:S01]  /*04f0*/  IADD3 R23, PT, PT, R27, 0x7800, RZ ;  /* 0x000078001b177810 */ /* 0x000fe20007ffe0ff */
[--C-:B------:R-:W-:Y:S02]  /*0500*/  IMAD.WIDE.U32 R20, R21, 0x8, R4.reuse ;  /* 0x0000000815147825 */ /* 0x100fe400078e0004 */
[----:B------:R-:W5:Y:S02]  /*0510*/  LDG.E.64 R26, desc[UR4][R6.64+0x78] ;  /* 0x00007804061a7981 */ /* 0x000f64000c1e1b00 */
[----:B------:R-:W-:Y:S02]  /*0520*/  IMAD.WIDE.U32 R22, R23, 0x8, R4 ;  /* 0x0000000817167825 */ /* 0x000fe400078e0004 */
[----:B------:R-:W5:Y:S04]  /*0530*/  LDG.E.64 R20, desc[UR4][R20.64] ;  /* 0x0000000414147981 */ /* 0x000f68000c1e1b00 */
[----:B------:R-:W5:Y:S04]  /*0540*/  LDG.E.64 R4, desc[UR4][R6.64+0x70] ;  /* 0x0000700406047981 */ /* 0x000f68000c1e1b00 */
[----:B------:R-:W5:Y:S01]  /*0550*/  LDG.E.64 R22, desc[UR4][R22.64] ;  /* 0x0000000416167981 */ /* 0x000f62000c1e1b00 */
[----:B------:R-:W-:-:S04]  /*0560*/  IADD3 R25, PT, PT, R25, 0x10, RZ ;  /* 0x0000001019197810 */ /* 0x000fc80007ffe0ff */
[----:B------:R-:W-:Y:S01]  /*0570*/  ISETP.NE.AND P0, PT, R25, 0x800, PT ;  /* 0x000008001900780c */ /* 0x000fe20003f05270 */
[----:B---3--:R-:W-:-:S08]  /*0580*/  DFMA R2, R8, R2, R10 ;  /* 0x000000020802722b */ /* 0x008fd0000000000a */
[----:B--2---:R-:W-:-:S08]  /*0590*/  DFMA R2, R14, R12, R2 ;  /* 0x0000000c0e02722b */ /* 0x004fd00000000002 */
[----:B----4-:R-:W-:-:S08]  /*05a0*/  DFMA R2, R18, R16, R2 ;  /* 0x000000101202722b */ /* 0x010fd00000000002 */
[----:B-----5:R-:W-:-:S08]  /*05b0*/  DFMA R2, R4, R20, R2 ;  /* 0x000000140402722b */ /* 0x020fd00000000002 */
[----:B------:R-:W-:Y:S01]  /*05c0*/  DFMA R18, R26, R22, R2 ;  /* 0x000000161a12722b */ /* 0x000fe20000000002 */
[----:B------:R-:W-:Y:S10]  /*05d0*/  @P0 BRA `(.L_x_0) ;  /* 0xfffffff800b40947 */ /* 0x000ff4000383ffff */
[----:B------:R-:W0:Y:S01]  /*05e0*/  LDC.64 R2, c[0x0][0x390] ;  /* 0x0000e400ff027b82 */ /* 0x000e220000000a00 */
[----:B------:R-:W-:-:S05]  /*05f0*/  IADD3 R5, PT, PT, R24, R0, RZ ;  /* 0x0000000018057210 */ /* 0x000fca0007ffe0ff */
[----:B0-----:R-:W-:-:S05]  /*0600*/  IMAD.WIDE R2, R5, 0x8, R2 ;  /* 0x0000000805027825 */ /* 0x001fca00078e0202 */
[----:B------:R-:W-:Y:S01]  /*0610*/  STG.E.64 desc[UR4][R2.64], R18 ;  /* 0x0000001202007986 */ /* 0x000fe2000c101b04 */
[----:B------:R-:W-:Y:S05]  /*0620*/  EXIT ;  /* 0x000000000000794d */ /* 0x000fea0003800000 */
.L_x_1:
[----:B------:R-:W-:-:S00]  /*0630*/  BRA `(.L_x_1) ;  /* 0xfffffffc00fc7947 */ /* 0x000fc0000383ffff */
[----:B------:R-:W-:-:S00]  /*0640*/  NOP ;  /* 0x0000000000007918 */ /* 0x000fc00000000000 */
        /* <DEDUP_REMOVED lines=11> */
.L_x_2:


//--------------------- .nv.shared.reserved.0     --------------------------
	.section	.nv.shared.reserved.0,"aw",@nobits
	.weak		__nv_reservedSMEM_offset_0_alias
	.size		__nv_reservedSMEM_offset_0_alias, 0, 64
	.other		__nv_reservedSMEM_offset_0_alias,@"STO_CUDA_RESERVED_SHARED STV_DEFAULT"
__nv_reservedSMEM_offset_0_alias:
	.zero		0
	.zero		64


//--------------------- .nv.constant0._Z27MatrixMultiplication_globalPdS_S_ --------------------------
	.section	.nv.constant0._Z27MatrixMultiplication_globalPdS_S_,"a",@progbits
	.sectionflags	@""
	.align	4
.nv.constant0._Z27MatrixMultiplication_globalPdS_S_:
	.zero		920


//--------------------- SYMBOLS --------------------------

	.type		.nv.reservedSmem.offset0,@object
	.size		.nv.reservedSmem.offset0,0x4
